//
// Generated by NVIDIA NVVM Compiler
//
// Compiler Build ID: CL-36424714
// Cuda compilation tools, release 13.0, V13.0.88
// Based on NVVM 20.0.0
//

.version 9.0
.target sm_100
.address_size 64

	// .globl	_Z6squarePfS_

.visible .entry _Z6squarePfS_(
	.param .u64 .ptr .align 1 _Z6squarePfS__param_0,
	.param .u64 .ptr .align 1 _Z6squarePfS__param_1
)
{
	.reg .b32 	%r<2>;
	.reg .b32 	%f<4>;
	.reg .b64 	%rd<8>;

	ld.param.u64 	%rd1, [_Z6squarePfS__param_0];
	ld.param.u64 	%rd2, [_Z6squarePfS__param_1];
	cvta.to.global.u64 	%rd3, %rd1;
	cvta.to.global.u64 	%rd4, %rd2;
	mov.u32 	%r1, %tid.x;
	mul.wide.u32 	%rd5, %r1, 4;
	add.s64 	%rd6, %rd4, %rd5;
	ld.global.f32 	%f1, [%rd6];
	mul.f32 	%f2, %f1, %f1;
	div.rn.f32 	%f3, %f2, 0f437F0000;
	add.s64 	%rd7, %rd3, %rd5;
	st.global.f32 	[%rd7], %f3;
	ret;

}


// ===== COMPILED SASS (sm_100) =====

	.target	sm_100

	.elftype	@"ET_EXEC"


//--------------------- .note.nv.tkinfo           --------------------------
	.section	.note.nv.tkinfo,"",@"SHT_NOTE"
	.sectionflags	@"SHF_NOTE_NV_TKINFO"
	.tkinfo
        /*0018*/ 	.word	0x00000002
        /*0030*/ 	.string	""
        /*0030*/ 	.string	"ptxas"
        /*0030*/ 	.string	"Cuda compilation tools, release 13.0, V13.0.88"
        /*0030*/ 	.string	"Build cuda_13.0.r13.0/compiler.36424714_0"
        /*0030*/ 	.string	"-arch sm_100 -m 64 "



//--------------------- .note.nv.cuinfo           --------------------------
	.section	.note.nv.cuinfo,"",@"SHT_NOTE"
	.sectionflags	@"SHF_NOTE_NV_CUINFO"
        /*0018*/ 	.short	0x0002
        /*001a*/ 	.short	0x0064
        /*001c*/ 	.short	0x0082
	.zero		2


//--------------------- .nv.info                  --------------------------
	.section	.nv.info,"",@"SHT_CUDA_INFO"
	.align	4


	//----- nvinfo : EIATTR_REGCOUNT
	.align		4
        /*0000*/ 	.byte	0x04, 0x2f
        /*0002*/ 	.short	(.L_1 - .L_0)
	.align		4
.L_0:
        /*0004*/ 	.word	index@(_Z6squarePfS_)
        /*0008*/ 	.word	0x0000000d


	//----- nvinfo : EIATTR_FRAME_SIZE
	.align		4
.L_1:
        /*000c*/ 	.byte	0x04, 0x11
        /*000e*/ 	.short	(.L_3 - .L_2)
	.align		4
.L_2:
        /*0010*/ 	.word	index@($__internal_0_$__cuda_sm3x_div_rn_noftz_f32_slowpath)
        /*0014*/ 	.word	0x00000000


	//----- nvinfo : EIATTR_FRAME_SIZE
	.align		4
.L_3:
        /*0018*/ 	.byte	0x04, 0x11
        /*001a*/ 	.short	(.L_5 - .L_4)
	.align		4
.L_4:
        /*001c*/ 	.word	index@(_Z6squarePfS_)
        /*0020*/ 	.word	0x00000000


	//----- nvinfo : EIATTR_MIN_STACK_SIZE
	.align		4
.L_5:
        /*0024*/ 	.byte	0x04, 0x12
        /*0026*/ 	.short	(.L_7 - .L_6)
	.align		4
.L_6:
        /*0028*/ 	.word	index@(_Z6squarePfS_)
        /*002c*/ 	.word	0x00000000
.L_7:


//--------------------- .nv.compat                --------------------------
	.section	.nv.compat,"",@"SHT_CUDA_COMPAT_INFO"
	.align	4
        /*0000*/ 	.byte	0x02, 0x09, 0x00, 0x00, 0x02, 0x02, 0x01, 0x00, 0x02, 0x05, 0x05, 0x00, 0x03, 0x07, 0x01, 0x01
        /*0010*/ 	.byte	0x02, 0x03, 0x00, 0x00, 0x02, 0x06, 0x01, 0x00, 0x04, 0x0b, 0x08, 0x00, 0x01, 0x00, 0x00, 0x00
        /*0020*/ 	.byte	0x00, 0x00, 0x00, 0x00


//--------------------- .nv.info._Z6squarePfS_    --------------------------
	.section	.nv.info._Z6squarePfS_,"",@"SHT_CUDA_INFO"
	.sectionflags	@""
	.align	4


	//----- nvinfo : EIATTR_CUDA_API_VERSION
	.align		4
        /*0000*/ 	.byte	0x04, 0x37
        /*0002*/ 	.short	(.L_9 - .L_8)
.L_8:
        /*0004*/ 	.word	0x00000082


	//----- nvinfo : EIATTR_KPARAM_INFO
	.align		4
.L_9:
        /*0008*/ 	.byte	0x04, 0x17
        /*000a*/ 	.short	(.L_11 - .L_10)
.L_10:
        /*000c*/ 	.word	0x00000000
        /*0010*/ 	.short	0x0001
        /*0012*/ 	.short	0x0008
        /*0014*/ 	.byte	0x00, 0xf5, 0x21, 0x00


	//----- nvinfo : EIATTR_KPARAM_INFO
	.align		4
.L_11:
        /*0018*/ 	.byte	0x04, 0x17
        /*001a*/ 	.short	(.L_13 - .L_12)
.L_12:
        /*001c*/ 	.word	0x00000000
        /*0020*/ 	.short	0x0000
        /*0022*/ 	.short	0x0000
        /*0024*/ 	.byte	0x00, 0xf5, 0x21, 0x00


	//----- nvinfo : EIATTR_SPARSE_MMA_MASK
	.align		4
.L_13:
        /*0028*/ 	.byte	0x03, 0x50
        /*002a*/ 	.short	0x0000


	//----- nvinfo : EIATTR_MAXREG_COUNT
	.align		4
        /*002c*/ 	.byte	0x03, 0x1b
        /*002e*/ 	.short	0x00ff


	//----- nvinfo : EIATTR_MERCURY_ISA_VERSION
	.align		4
        /*0030*/ 	.byte	0x03, 0x5f
        /*0032*/ 	.short	0x0101


	//----- nvinfo : EIATTR_VRC_CTA_INIT_COUNT
	.align		4
        /*0034*/ 	.byte	0x02, 0x4a
	.zero		1
	.zero		1


	//----- nvinfo : EIATTR_EXIT_INSTR_OFFSETS
	.align		4
        /*0038*/ 	.byte	0x04, 0x1c
        /*003a*/ 	.short	(.L_15 - .L_14)


	//   ....[0]....
.L_14:
        /*003c*/ 	.word	0x00000170


	//----- nvinfo : EIATTR_CRS_STACK_SIZE
	.align		4
.L_15:
        /*0040*/ 	.byte	0x04, 0x1e
        /*0042*/ 	.short	(.L_17 - .L_16)
.L_16:
        /*0044*/ 	.word	0x00000000


	//----- nvinfo : EIATTR_CBANK_PARAM_SIZE
	.align		4
.L_17:
        /*0048*/ 	.byte	0x03, 0x19
        /*004a*/ 	.short	0x0010


	//----- nvinfo : EIATTR_PARAM_CBANK
	.align		4
        /*004c*/ 	.byte	0x04, 0x0a
        /*004e*/ 	.short	(.L_19 - .L_18)
	.align		4
.L_18:
        /*0050*/ 	.word	index@(.nv.constant0._Z6squarePfS_)
        /*0054*/ 	.short	0x0380
        /*0056*/ 	.short	0x0010


	//----- nvinfo : EIATTR_SW_WAR
	.align		4
.L_19:
        /*0058*/ 	.byte	0x04, 0x36
        /*005a*/ 	.short	(.L_21 - .L_20)
.L_20:
        /*005c*/ 	.word	0x00000008
.L_21:


//--------------------- .nv.callgraph             --------------------------
	.section	.nv.callgraph,"",@"SHT_CUDA_CALLGRAPH"
	.align	4
	.sectionentsize	8
	.align		4
        /*0000*/ 	.word	0x00000000
	.align		4
        /*0004*/ 	.word	0xffffffff
	.align		4
        /*0008*/ 	.word	0x00000000
	.align		4
        /*000c*/ 	.word	0xfffffffe
	.align		4
        /*0010*/ 	.word	0x00000000
	.align		4
        /*0014*/ 	.word	0xfffffffd
	.align		4
        /*0018*/ 	.word	0x00000000
	.align		4
        /*001c*/ 	.word	0xfffffffc


//--------------------- .text._Z6squarePfS_       --------------------------
	.section	.text._Z6squarePfS_,"ax",@progbits
	.align	128
        .global         _Z6squarePfS_
        .type           _Z6squarePfS_,@function
        .size           _Z6squarePfS_,(.L_x_15 - _Z6squarePfS_)
        .other          _Z6squarePfS_,@"STO_CUDA_ENTRY STV_DEFAULT"
_Z6squarePfS_:
.text._Z6squarePfS_:
[----:B------:R-:W-:Y:S01]  /*0000*/  LDC R1, c[0x0][0x37c] ;  /* 0x0000df00ff017b82 */ /* 0x000fe20000000800 */
[----:B------:R-:W0:Y:S07]  /*0010*/  S2R R2, SR_TID.X ;  /* 0x0000000000027919 */ /* 0x000e2e0000002100 */
[----:B------:R-:W0:Y:S01]  /*0020*/  LDC.64 R4, c[0x0][0x388] ;  /* 0x0000e200ff047b82 */ /* 0x000e220000000a00 */
[----:B------:R-:W1:Y:S01]  /*0030*/  LDCU.64 UR6, c[0x0][0x358] ;  /* 0x00006b00ff0677ac */ /* 0x000e620008000a00 */
[----:B0-----:R-:W-:-:S06]  /*0040*/  IMAD.WIDE.U32 R4, R2, 0x4, R4 ;  /* 0x0000000402047825 */ /* 0x001fcc00078e0004 */
[----:B-1----:R-:W2:Y:S01]  /*0050*/  LDG.E R4, desc[UR6][R4.64] ;  /* 0x0000000604047981 */ /* 0x002ea2000c1e1900 */
[----:B------:R-:W-:Y:S01]  /*0060*/  IMAD.MOV.U32 R6, RZ, RZ, 0x3b808081 ;  /* 0x3b808081ff067424 */ /* 0x000fe200078e00ff */
[----:B------:R-:W-:Y:S01]  /*0070*/  BSSY.RECONVERGENT B1, `(.L_x_0) ;  /* 0x000000c000017945 */ /* 0x000fe20003800200 */
[----:B------:R-:W-:-:S04]  /*0080*/  IMAD.MOV.U32 R3, RZ, RZ, 0x437f0000 ;  /* 0x437f0000ff037424 */ /* 0x000fc800078e00ff */
[----:B------:R-:W-:-:S04]  /*0090*/  FFMA R3, R6, -R3, 1 ;  /* 0x3f80000006037423 */ /* 0x000fc80000000803 */
[----:B------:R-:W-:Y:S01]  /*00a0*/  FFMA R3, R3, R6, 0.0039215688593685626984 ;  /* 0x3b80808103037423 */ /* 0x000fe20000000006 */
[----:B--2---:R-:W-:-:S04]  /*00b0*/  FMUL R0, R4, R4 ;  /* 0x0000000404007220 */ /* 0x004fc80000400000 */
[----:B------:R-:W0:Y:S01]  /*00c0*/  FCHK P0, R0, 255 ;  /* 0x437f000000007902 */ /* 0x000e220000000000 */
[----:B------:R-:W-:-:S04]  /*00d0*/  FFMA R6, R0, R3, RZ ;  /* 0x0000000300067223 */ /* 0x000fc800000000ff */
[----:B------:R-:W-:-:S04]  /*00e0*/  FFMA R7, R6, -255, R0 ;  /* 0xc37f000006077823 */ /* 0x000fc80000000000 */
[----:B------:R-:W-:Y:S01]  /*00f0*/  FFMA R7, R3, R7, R6 ;  /* 0x0000000703077223 */ /* 0x000fe20000000006 */
[----:B0-----:R-:W-:Y:S06]  /*0100*/  @!P0 BRA `(.L_x_1) ;  /* 0x0000000000088947 */ /* 0x001fec0003800000 */
[----:B------:R-:W-:-:S07]  /*0110*/  MOV R4, 0x130 ;  /* 0x0000013000047802 */ /* 0x000fce0000000f00 */
[----:B------:R-:W-:Y:S05]  /*0120*/  CALL.REL.NOINC `($__internal_0_$__cuda_sm3x_div_rn_noftz_f32_slowpath) ;  /* 0x0000000000147944 */ /* 0x000fea0003c00000 */
.L_x_1:
[----:B------:R-:W-:Y:S05]  /*0130*/  BSYNC.RECONVERGENT B1 ;  /* 0x0000000000017941 */ /* 0x000fea0003800200 */
.L_x_0:
[----:B------:R-:W0:Y:S02]  /*0140*/  LDC.64 R4, c[0x0][0x380] ;  /* 0x0000e000ff047b82 */ /* 0x000e240000000a00 */
[----:B0-----:R-:W-:-:S05]  /*0150*/  IMAD.WIDE.U32 R2, R2, 0x4, R4 ;  /* 0x0000000402027825 */ /* 0x001fca00078e0004 */
[----:B------:R-:W-:Y:S01]  /*0160*/  STG.E desc[UR6][R2.64], R7 ;  /* 0x0000000702007986 */ /* 0x000fe2000c101906 */
[----:B------:R-:W-:Y:S05]  /*0170*/  EXIT ;  /* 0x000000000000794d */ /* 0x000fea0003800000 */
        .weak           $__internal_0_$__cuda_sm3x_div_rn_noftz_f32_slowpath
        .type           $__internal_0_$__cuda_sm3x_div_rn_noftz_f32_slowpath,@function
        .size           $__internal_0_$__cuda_sm3x_div_rn_noftz_f32_slowpath,(.L_x_15 - $__internal_0_$__cuda_sm3x_div_rn_noftz_f32_slowpath)
$__internal_0_$__cuda_sm3x_div_rn_noftz_f32_slowpath:
[--C-:B------:R-:W-:Y:S01]  /*0180*/  SHF.R.U32.HI R3, RZ, 0x17, R0.reuse ;  /* 0x00000017ff037819 */ /* 0x100fe20000011600 */
[----:B------:R-:W-:Y:S04]  /*0190*/  BSSY.RECONVERGENT B0, `(.L_x_2) ;  /* 0x000005c000007945 */ /* 0x000fe80003800200 */
[----:B------:R-:W-:Y:S01]  /*01a0*/  BSSY.RELIABLE B2, `(.L_x_3) ;  /* 0x000001a000027945 */ /* 0x000fe20003800100 */
[----:B------:R-:W-:Y:S01]  /*01b0*/  IMAD.MOV.U32 R5, RZ, RZ, R0 ;  /* 0x000000ffff057224 */ /* 0x000fe200078e0000 */
[----:B------:R-:W-:-:S05]  /*01c0*/  LOP3.LUT R3, R3, 0xff, RZ, 0xc0, !PT ;  /* 0x000000ff03037812 */ /* 0x000fca00078ec0ff */
[----:B------:R-:W-:-:S05]  /*01d0*/  VIADD R7, R3, 0xffffffff ;  /* 0xffffffff03077836 */ /* 0x000fca0000000000 */
[----:B------:R-:W-:-:S13]  /*01e0*/  ISETP.GT.U32.OR P0, PT, R7, 0xfd, !PT ;  /* 0x000000fd0700780c */ /* 0x000fda0007f04470 */
[----:B------:R-:W-:Y:S01]  /*01f0*/  @!P0 IMAD.MOV.U32 R6, RZ, RZ, RZ ;  /* 0x000000ffff068224 */ /* 0x000fe200078e00ff */
[----:B------:R-:W-:Y:S06]  /*0200*/  @!P0 BRA `(.L_x_4) ;  /* 0x00000000004c8947 */ /* 0x000fec0003800000 */
[----:B------:R-:W-:-:S13]  /*0210*/  FSETP.GTU.FTZ.AND P0, PT, |R0|, +INF , PT ;  /* 0x7f8000000000780b */ /* 0x000fda0003f1c200 */
[----:B------:R-:W-:Y:S05]  /*0220*/  @P0 BREAK.RELIABLE B2 ;  /* 0x0000000000020942 */ /* 0x000fea0003800100 */
[----:B------:R-:W-:Y:S05]  /*0230*/  @P0 BRA `(.L_x_5) ;  /* 0x0000000400400947 */ /* 0x000fea0003800000 */
[----:B------:R-:W-:-:S05]  /*0240*/  IMAD.MOV.U32 R6, RZ, RZ, 0x437f0000 ;  /* 0x437f0000ff067424 */ /* 0x000fca00078e00ff */
[----:B------:R-:W-:-:S13]  /*0250*/  LOP3.LUT P0, RZ, R6, 0x7fffffff, R5, 0xc8, !PT ;  /* 0x7fffffff06ff7812 */ /* 0x000fda000780c805 */
[----:B------:R-:W-:Y:S05]  /*0260*/  @!P0 BREAK.RELIABLE B2 ;  /* 0x0000000000028942 */ /* 0x000fea0003800100 */
[----:B------:R-:W-:Y:S05]  /*0270*/  @!P0 BRA `(.L_x_6) ;  /* 0x0000000400288947 */ /* 0x000fea0003800000 */
[----:B------:R-:W-:-:S13]  /*0280*/  LOP3.LUT P0, RZ, R5, 0x7fffffff, RZ, 0xc0, !PT ;  /* 0x7fffffff05ff7812 */ /* 0x000fda000780c0ff */
[----:B------:R-:W-:Y:S05]  /*0290*/  @!P0 BREAK.RELIABLE B2 ;  /* 0x0000000000028942 */ /* 0x000fea0003800100 */
[----:B------:R-:W-:Y:S05]  /*02a0*/  @!P0 BRA `(.L_x_7) ;  /* 0x0000000400148947 */ /* 0x000fea0003800000 */
[----:B------:R-:W-:Y:S02]  /*02b0*/  FSETP.NEU.FTZ.AND P0, PT, |R0|, +INF , PT ;  /* 0x7f8000000000780b */ /* 0x000fe40003f1d200 */
[----:B------:R-:W-:-:S04]  /*02c0*/  LOP3.LUT P1, RZ, R6, 0x7fffffff, RZ, 0xc0, !PT ;  /* 0x7fffffff06ff7812 */ /* 0x000fc8000782c0ff */
[----:B------:R-:W-:-:S13]  /*02d0*/  PLOP3.LUT P0, PT, P0, P1, PT, 0x2f, 0xf2 ;  /* 0x0000000000f2781c */ /* 0x000fda0000702577 */
[----:B------:R-:W-:Y:S05]  /*02e0*/  @P0 BREAK.RELIABLE B2 ;  /* 0x0000000000020942 */ /* 0x000fea0003800100 */
[----:B------:R-:W-:Y:S05]  /*02f0*/  @P0 BRA `(.L_x_8) ;  /* 0x0000000000f40947 */ /* 0x000fea0003800000 */
[----:B------:R-:W-:-:S13]  /*0300*/  ISETP.GE.AND P0, PT, R7, RZ, PT ;  /* 0x000000ff0700720c */ /* 0x000fda0003f06270 */
[----:B------:R-:W-:Y:S02]  /*0310*/  @P0 IMAD.MOV.U32 R6, RZ, RZ, RZ ;  /* 0x000000ffff060224 */ /* 0x000fe400078e00ff */
[----:B------:R-:W-:Y:S01]  /*0320*/  @!P0 FFMA R5, R0, 1.84467440737095516160e+19, RZ ;  /* 0x5f80000000058823 */ /* 0x000fe200000000ff */
[----:B------:R-:W-:-:S07]  /*0330*/  @!P0 IMAD.MOV.U32 R6, RZ, RZ, -0x40 ;  /* 0xffffffc0ff068424 */ /* 0x000fce00078e00ff */
.L_x_4:
[----:B------:R-:W-:Y:S05]  /*0340*/  BSYNC.RELIABLE B2 ;  /* 0x0000000000027941 */ /* 0x000fea0003800100 */
.L_x_3:
[----:B------:R-:W-:Y:S01]  /*0350*/  UMOV UR4, 0x437f0000 ;  /* 0x437f000000047882 */ /* 0x000fe20000000000 */
[----:B------:R-:W-:Y:S01]  /*0360*/  VIADD R3, R3, 0xffffff81 ;  /* 0xffffff8103037836 */ /* 0x000fe20000000000 */
[----:B------:R-:W-:Y:S01]  /*0370*/  UIADD3 UR4, UPT, UPT, UR4, -0x3800000, URZ ;  /* 0xfc80000004047890 */ /* 0x000fe2000fffe0ff */
[----:B------:R-:W-:Y:S02]  /*0380*/  BSSY.RECONVERGENT B2, `(.L_x_9) ;  /* 0x0000033000027945 */ /* 0x000fe40003800200 */
[----:B------:R-:W-:Y:S01]  /*0390*/  IMAD R0, R3, -0x800000, R5 ;  /* 0xff80000003007824 */ /* 0x000fe200078e0205 */
[----:B------:R-:W-:Y:S02]  /*03a0*/  IADD3 R6, PT, PT, R6, -0x7, R3 ;  /* 0xfffffff906067810 */ /* 0x000fe40007ffe003 */
[----:B------:R-:W-:-:S03]  /*03b0*/  FADD.FTZ R9, -RZ, -UR4 ;  /* 0x80000004ff097e21 */ /* 0x000fc60008010100 */
[----:B------:R-:W0:Y:S02]  /*03c0*/  MUFU.RCP R7, UR4 ;  /* 0x0000000400077d08 */ /* 0x000e240008001000 */
[----:B0-----:R-:W-:-:S04]  /*03d0*/  FFMA R8, R7, R9, 1 ;  /* 0x3f80000007087423 */ /* 0x001fc80000000009 */
[----:B------:R-:W-:-:S04]  /*03e0*/  FFMA R7, R7, R8, R7 ;  /* 0x0000000807077223 */ /* 0x000fc80000000007 */
[----:B------:R-:W-:-:S04]  /*03f0*/  FFMA R8, R0, R7, RZ ;  /* 0x0000000700087223 */ /* 0x000fc800000000ff */
[----:B------:R-:W-:-:S04]  /*0400*/  FFMA R5, R9, R8, R0 ;  /* 0x0000000809057223 */ /* 0x000fc80000000000 */
[----:B------:R-:W-:-:S04]  /*0410*/  FFMA R8, R7, R5, R8 ;  /* 0x0000000507087223 */ /* 0x000fc80000000008 */
[----:B------:R-:W-:-:S04]  /*0420*/  FFMA R9, R9, R8, R0 ;  /* 0x0000000809097223 */ /* 0x000fc80000000000 */
[----:B------:R-:W-:-:S05]  /*0430*/  FFMA R5, R7, R9, R8 ;  /* 0x0000000907057223 */ /* 0x000fca0000000008 */
[----:B------:R-:W-:-:S04]  /*0440*/  SHF.R.U32.HI R0, RZ, 0x17, R5 ;  /* 0x00000017ff007819 */ /* 0x000fc80000011605 */
[----:B------:R-:W-:-:S05]  /*0450*/  LOP3.LUT R0, R0, 0xff, RZ, 0xc0, !PT ;  /* 0x000000ff00007812 */ /* 0x000fca00078ec0ff */
[----:B------:R-:W-:-:S04]  /*0460*/  IMAD.IADD R10, R0, 0x1, R6 ;  /* 0x00000001000a7824 */ /* 0x000fc800078e0206 */
[----:B------:R-:W-:-:S05]  /*0470*/  VIADD R0, R10, 0xffffffff ;  /* 0xffffffff0a007836 */ /* 0x000fca0000000000 */
[----:B------:R-:W-:-:S13]  /*0480*/  ISETP.GE.U32.AND P0, PT, R0, 0xfe, PT ;  /* 0x000000fe0000780c */ /* 0x000fda0003f06070 */
[----:B------:R-:W-:Y:S05]  /*0490*/  @!P0 BRA `(.L_x_10) ;  /* 0x0000000000808947 */ /* 0x000fea0003800000 */
[----:B------:R-:W-:-:S13]  /*04a0*/  ISETP.GT.AND P0, PT, R10, 0xfe, PT ;  /* 0x000000fe0a00780c */ /* 0x000fda0003f04270 */
[----:B------:R-:W-:Y:S05]  /*04b0*/  @P0 BRA `(.L_x_11) ;  /* 0x00000000006c0947 */ /* 0x000fea0003800000 */
[----:B------:R-:W-:-:S13]  /*04c0*/  ISETP.GE.AND P0, PT, R10, 0x1, PT ;  /* 0x000000010a00780c */ /* 0x000fda0003f06270 */
[----:B------:R-:W-:Y:S05]  /*04d0*/  @P0 BRA `(.L_x_12) ;  /* 0x0000000000740947 */ /* 0x000fea0003800000 */
[----:B------:R-:W-:Y:S02]  /*04e0*/  ISETP.GE.AND P0, PT, R10, -0x18, PT ;  /* 0xffffffe80a00780c */ /* 0x000fe40003f06270 */
[----:B------:R-:W-:-:S11]  /*04f0*/  LOP3.LUT R5, R5, 0x80000000, RZ, 0xc0, !PT ;  /* 0x8000000005057812 */ /* 0x000fd600078ec0ff */
[----:B------:R-:W-:Y:S05]  /*0500*/  @!P0 BRA `(.L_x_12) ;  /* 0x0000000000688947 */ /* 0x000fea0003800000 */
[CCC-:B------:R-:W-:Y:S01]  /*0510*/  FFMA.RZ R0, R7.reuse, R9.reuse, R8.reuse ;  /* 0x0000000907007223 */ /* 0x1c0fe2000000c008 */
[C---:B------:R-:W-:Y:S01]  /*0520*/  VIADD R6, R10.reuse, 0x20 ;  /* 0x000000200a067836 */ /* 0x040fe20000000000 */
[C---:B------:R-:W-:Y:S02]  /*0530*/  ISETP.NE.AND P2, PT, R10.reuse, RZ, PT ;  /* 0x000000ff0a00720c */ /* 0x040fe40003f45270 */
[----:B------:R-:W-:Y:S02]  /*0540*/  ISETP.NE.AND P1, PT, R10, RZ, PT ;  /* 0x000000ff0a00720c */ /* 0x000fe40003f25270 */
[----:B------:R-:W-:Y:S01]  /*0550*/  LOP3.LUT R3, R0, 0x7fffff, RZ, 0xc0, !PT ;  /* 0x007fffff00037812 */ /* 0x000fe200078ec0ff */
[CCC-:B------:R-:W-:Y:S01]  /*0560*/  FFMA.RP R0, R7.reuse, R9.reuse, R8.reuse ;  /* 0x0000000907007223 */ /* 0x1c0fe20000008008 */
[----:B------:R-:W-:Y:S01]  /*0570*/  FFMA.RM R7, R7, R9, R8 ;  /* 0x0000000907077223 */ /* 0x000fe20000004008 */
[----:B------:R-:W-:Y:S01]  /*0580*/  IMAD.MOV R8, RZ, RZ, -R10 ;  /* 0x000000ffff087224 */ /* 0x000fe200078e0a0a */
[----:B------:R-:W-:-:S03]  /*0590*/  LOP3.LUT R3, R3, 0x800000, RZ, 0xfc, !PT ;  /* 0x0080000003037812 */ /* 0x000fc600078efcff */
[----:B------:R-:W-:Y:S02]  /*05a0*/  FSETP.NEU.FTZ.AND P0, PT, R0, R7, PT ;  /* 0x000000070000720b */ /* 0x000fe40003f1d000 */
[----:B------:R-:W-:Y:S02]  /*05b0*/  SHF.L.U32 R6, R3, R6, RZ ;  /* 0x0000000603067219 */ /* 0x000fe400000006ff */
[----:B------:R-:W-:Y:S02]  /*05c0*/  SEL R0, R8, RZ, P2 ;  /* 0x000000ff08007207 */ /* 0x000fe40001000000 */
[----:B------:R-:W-:Y:S02]  /*05d0*/  ISETP.NE.AND P1, PT, R6, RZ, P1 ;  /* 0x000000ff0600720c */ /* 0x000fe40000f25270 */
[----:B------:R-:W-:Y:S02]  /*05e0*/  SHF.R.U32.HI R0, RZ, R0, R3 ;  /* 0x00000000ff007219 */ /* 0x000fe40000011603 */
[----:B------:R-:W-:-:S02]  /*05f0*/  PLOP3.LUT P0, PT, P0, P1, PT, 0xf8, 0x8f ;  /* 0x00000000008f781c */ /* 0x000fc40000703f70 */
[----:B------:R-:W-:Y:S02]  /*0600*/  SHF.R.U32.HI R6, RZ, 0x1, R0 ;  /* 0x00000001ff067819 */ /* 0x000fe40000011600 */
[----:B------:R-:W-:-:S04]  /*0610*/  SEL R3, RZ, 0x1, !P0 ;  /* 0x00000001ff037807 */ /* 0x000fc80004000000 */
[----:B------:R-:W-:-:S04]  /*0620*/  LOP3.LUT R3, R3, 0x1, R6, 0xf8, !PT ;  /* 0x0000000103037812 */ /* 0x000fc800078ef806 */
[----:B------:R-:W-:-:S05]  /*0630*/  LOP3.LUT R3, R3, R0, RZ, 0xc0, !PT ;  /* 0x0000000003037212 */ /* 0x000fca00078ec0ff */
[----:B------:R-:W-:-:S05]  /*0640*/  IMAD.IADD R6, R6, 0x1, R3 ;  /* 0x0000000106067824 */ /* 0x000fca00078e0203 */
[----:B------:R-:W-:Y:S01]  /*0650*/  LOP3.LUT R5, R6, R5, RZ, 0xfc, !PT ;  /* 0x0000000506057212 */ /* 0x000fe200078efcff */
[----:B------:R-:W-:Y:S06]  /*0660*/  BRA `(.L_x_12) ;  /* 0x0000000000107947 */ /* 0x000fec0003800000 */
.L_x_11:
[----:B------:R-:W-:-:S04]  /*0670*/  LOP3.LUT R5, R5, 0x80000000, RZ, 0xc0, !PT ;  /* 0x8000000005057812 */ /* 0x000fc800078ec0ff */
[----:B------:R-:W-:Y:S01]  /*0680*/  LOP3.LUT R5, R5, 0x7f800000, RZ, 0xfc, !PT ;  /* 0x7f80000005057812 */ /* 0x000fe200078efcff */
[----:B------:R-:W-:Y:S06]  /*0690*/  BRA `(.L_x_12) ;  /* 0x0000000000047947 */ /* 0x000fec0003800000 */
.L_x_10:
[----:B------:R-:W-:-:S07]  /*06a0*/  IMAD R5, R6, 0x800000, R5 ;  /* 0x0080000006057824 */ /* 0x000fce00078e0205 */
.L_x_12:
[----:B------:R-:W-:Y:S05]  /*06b0*/  BSYNC.RECONVERGENT B2 ;  /* 0x0000000000027941 */ /* 0x000fea0003800200 */
.L_x_9:
[----:B------:R-:W-:Y:S05]  /*06c0*/  BRA `(.L_x_13) ;  /* 0x0000000000207947 */ /* 0x000fea0003800000 */
.L_x_8:
[----:B------:R-:W-:-:S04]  /*06d0*/  LOP3.LUT R5, R6, 0x80000000, R5, 0x48, !PT ;  /* 0x8000000006057812 */ /* 0x000fc800078e4805 */
[----:B------:R-:W-:Y:S01]  /*06e0*/  LOP3.LUT R5, R5, 0x7f800000, RZ, 0xfc, !PT ;  /* 0x7f80000005057812 */ /* 0x000fe200078efcff */
[----:B------:R-:W-:Y:S06]  /*06f0*/  BRA `(.L_x_13) ;  /* 0x0000000000147947 */ /* 0x000fec0003800000 */
.L_x_7:
[----:B------:R-:W-:Y:S01]  /*0700*/  LOP3.LUT R5, R6, 0x80000000, R5, 0x48, !PT ;  /* 0x8000000006057812 */ /* 0x000fe200078e4805 */
[----:B------:R-:W-:Y:S06]  /*0710*/  BRA `(.L_x_13) ;  /* 0x00000000000c7947 */ /* 0x000fec0003800000 */
.L_x_6:
[----:B------:R-:W0:Y:S01]  /*0720*/  MUFU.RSQ R5, -QNAN ;  /* 0xffc0000000057908 */ /* 0x000e220000001400 */
[----:B------:R-:W-:Y:S05]  /*0730*/  BRA `(.L_x_13) ;  /* 0x0000000000047947 */ /* 0x000fea0003800000 */
.L_x_5:
[----:B------:R-:W-:-:S07]  /*0740*/  FADD.FTZ R5, R0, 255 ;  /* 0x437f000000057421 */ /* 0x000fce0000010000 */
.L_x_13:
[----:B------:R-:W-:Y:S05]  /*0750*/  BSYNC.RECONVERGENT B0 ;  /* 0x0000000000007941 */ /* 0x000fea0003800200 */
.L_x_2:
[----:B0-----:R-:W-:Y:S02]  /*0760*/  IMAD.MOV.U32 R7, RZ, RZ, R5 ;  /* 0x000000ffff077224 */ /* 0x001fe400078e0005 */
[----:B------:R-:W-:-:S04]  /*0770*/  IMAD.MOV.U32 R5, RZ, RZ, 0x0 ;  /* 0x00000000ff057424 */ /* 0x000fc800078e00ff */
[----:B------:R-:W-:Y:S05]  /*0780*/  RET.REL.NODEC R4 `(_Z6squarePfS_) ;  /* 0xfffffff8041c7950 */ /* 0x000fea0003c3ffff */
.L_x_14:
[----:B------:R-:W-:-:S00]  /*0790*/  BRA `(.L_x_14) ;  /* 0xfffffffc00fc7947 */ /* 0x000fc0000383ffff */
[----:B------:R-:W-:-:S00]  /*07a0*/  NOP ;  /* 0x0000000000007918 */ /* 0x000fc00000000000 */
        /* <DEDUP_REMOVED lines=13> */
.L_x_15:


//--------------------- .nv.shared.reserved.0     --------------------------
	.section	.nv.shared.reserved.0,"aw",@nobits
	.weak		__nv_reservedSMEM_offset_0_alias
	.size		__nv_reservedSMEM_offset_0_alias, 0, 64
	.other		__nv_reservedSMEM_offset_0_alias,@"STO_CUDA_RESERVED_SHARED STV_DEFAULT"
__nv_reservedSMEM_offset_0_alias:
	.zero		0
	.zero		64


//--------------------- .nv.constant0._Z6squarePfS_ --------------------------
	.section	.nv.constant0._Z6squarePfS_,"a",@progbits
	.sectionflags	@""
	.align	4
.nv.constant0._Z6squarePfS_:
	.zero		912


//--------------------- SYMBOLS --------------------------

	.type		.nv.reservedSmem.offset0,@object
	.size		.nv.reservedSmem.offset0,0x4
